//
// Generated by NVIDIA NVVM Compiler
//
// Compiler Build ID: CL-36424714
// Cuda compilation tools, release 13.0, V13.0.88
// Based on NVVM 20.0.0
//

.version 9.0
.target sm_100
.address_size 64

	// .globl	_Z10MandelbrotPfPKdS1_

.visible .entry _Z10MandelbrotPfPKdS1_(
	.param .u64 .ptr .align 1 _Z10MandelbrotPfPKdS1__param_0,
	.param .u64 .ptr .align 1 _Z10MandelbrotPfPKdS1__param_1,
	.param .u64 .ptr .align 1 _Z10MandelbrotPfPKdS1__param_2
)
{
	.reg .pred 	%p<6>;
	.reg .b32 	%r<9>;
	.reg .b32 	%f<2>;
	.reg .b64 	%rd<12>;
	.reg .b64 	%fd<47>;

	ld.param.u64 	%rd1, [_Z10MandelbrotPfPKdS1__param_0];
	ld.param.u64 	%rd2, [_Z10MandelbrotPfPKdS1__param_1];
	ld.param.u64 	%rd3, [_Z10MandelbrotPfPKdS1__param_2];
	cvta.to.global.u64 	%rd4, %rd3;
	cvta.to.global.u64 	%rd5, %rd2;
	mov.u32 	%r5, %ctaid.x;
	mov.u32 	%r6, %ntid.x;
	mov.u32 	%r7, %tid.x;
	mad.lo.s32 	%r1, %r5, %r6, %r7;
	mul.wide.s32 	%rd6, %r1, 8;
	add.s64 	%rd7, %rd5, %rd6;
	ld.global.f64 	%fd1, [%rd7];
	add.s64 	%rd8, %rd4, %rd6;
	ld.global.f64 	%fd2, [%rd8];
	mov.f64 	%fd44, 0d0000000000000000;
	mov.b32 	%r8, 0;
	mov.f64 	%fd45, %fd44;
	mov.f64 	%fd46, %fd44;
$L__BB0_1:
	mul.f64 	%fd15, %fd46, %fd46;
	mul.f64 	%fd16, %fd45, %fd45;
	sub.f64 	%fd17, %fd15, %fd16;
	add.f64 	%fd18, %fd46, %fd46;
	add.f64 	%fd19, %fd1, %fd17;
	fma.rn.f64 	%fd20, %fd18, %fd45, %fd2;
	mul.f64 	%fd21, %fd19, %fd19;
	mul.f64 	%fd22, %fd20, %fd20;
	add.f64 	%fd23, %fd22, %fd21;
	setp.lt.f64 	%p1, %fd23, 0d4010000000000000;
	add.f64 	%fd24, %fd44, 0d3FF0000000000000;
	selp.f64 	%fd25, %fd24, %fd44, %p1;
	sub.f64 	%fd26, %fd21, %fd22;
	add.f64 	%fd27, %fd19, %fd19;
	add.f64 	%fd28, %fd1, %fd26;
	fma.rn.f64 	%fd29, %fd27, %fd20, %fd2;
	mul.f64 	%fd30, %fd28, %fd28;
	mul.f64 	%fd31, %fd29, %fd29;
	add.f64 	%fd32, %fd31, %fd30;
	setp.lt.f64 	%p2, %fd32, 0d4010000000000000;
	add.f64 	%fd33, %fd25, 0d3FF0000000000000;
	selp.f64 	%fd34, %fd33, %fd25, %p2;
	sub.f64 	%fd35, %fd30, %fd31;
	add.f64 	%fd36, %fd28, %fd28;
	add.f64 	%fd6, %fd1, %fd35;
	fma.rn.f64 	%fd7, %fd36, %fd29, %fd2;
	mul.f64 	%fd8, %fd6, %fd6;
	mul.f64 	%fd9, %fd7, %fd7;
	add.f64 	%fd37, %fd9, %fd8;
	setp.lt.f64 	%p3, %fd37, 0d4010000000000000;
	add.f64 	%fd38, %fd34, 0d3FF0000000000000;
	selp.f64 	%fd10, %fd38, %fd34, %p3;
	setp.eq.s32 	%p4, %r8, 996;
	@%p4 bra 	$L__BB0_3;
	sub.f64 	%fd39, %fd8, %fd9;
	add.f64 	%fd40, %fd6, %fd6;
	add.f64 	%fd46, %fd1, %fd39;
	fma.rn.f64 	%fd45, %fd40, %fd7, %fd2;
	mul.f64 	%fd41, %fd46, %fd46;
	fma.rn.f64 	%fd42, %fd45, %fd45, %fd41;
	setp.lt.f64 	%p5, %fd42, 0d4010000000000000;
	add.f64 	%fd43, %fd10, 0d3FF0000000000000;
	selp.f64 	%fd44, %fd43, %fd10, %p5;
	add.s32 	%r8, %r8, 4;
	bra.uni 	$L__BB0_1;
$L__BB0_3:
	cvta.to.global.u64 	%rd9, %rd1;
	cvt.rn.f32.f64 	%f1, %fd10;
	mul.wide.s32 	%rd10, %r1, 4;
	add.s64 	%rd11, %rd9, %rd10;
	st.global.f32 	[%rd11], %f1;
	ret;

}


// ===== COMPILED SASS (sm_100) =====

	.target	sm_100

	.elftype	@"ET_EXEC"


//--------------------- .note.nv.tkinfo           --------------------------
	.section	.note.nv.tkinfo,"",@"SHT_NOTE"
	.sectionflags	@"SHF_NOTE_NV_TKINFO"
	.tkinfo
        /*0018*/ 	.word	0x00000002
        /*0030*/ 	.string	""
        /*0030*/ 	.string	"ptxas"
        /*0030*/ 	.string	"Cuda compilation tools, release 13.0, V13.0.88"
        /*0030*/ 	.string	"Build cuda_13.0.r13.0/compiler.36424714_0"
        /*0030*/ 	.string	"-arch sm_100 -m 64 "



//--------------------- .note.nv.cuinfo           --------------------------
	.section	.note.nv.cuinfo,"",@"SHT_NOTE"
	.sectionflags	@"SHF_NOTE_NV_CUINFO"
        /*0018*/ 	.short	0x0002
        /*001a*/ 	.short	0x0064
        /*001c*/ 	.short	0x0082
	.zero		2


//--------------------- .nv.info                  --------------------------
	.section	.nv.info,"",@"SHT_CUDA_INFO"
	.align	4


	//----- nvinfo : EIATTR_REGCOUNT
	.align		4
        /*0000*/ 	.byte	0x04, 0x2f
        /*0002*/ 	.short	(.L_1 - .L_0)
	.align		4
.L_0:
        /*0004*/ 	.word	index@(_Z10MandelbrotPfPKdS1_)
        /*0008*/ 	.word	0x0000001e


	//----- nvinfo : EIATTR_FRAME_SIZE
	.align		4
.L_1:
        /*000c*/ 	.byte	0x04, 0x11
        /*000e*/ 	.short	(.L_3 - .L_2)
	.align		4
.L_2:
        /*0010*/ 	.word	index@(_Z10MandelbrotPfPKdS1_)
        /*0014*/ 	.word	0x00000000


	//----- nvinfo : EIATTR_MIN_STACK_SIZE
	.align		4
.L_3:
        /*0018*/ 	.byte	0x04, 0x12
        /*001a*/ 	.short	(.L_5 - .L_4)
	.align		4
.L_4:
        /*001c*/ 	.word	index@(_Z10MandelbrotPfPKdS1_)
        /*0020*/ 	.word	0x00000000
.L_5:


//--------------------- .nv.compat                --------------------------
	.section	.nv.compat,"",@"SHT_CUDA_COMPAT_INFO"
	.align	4
        /*0000*/ 	.byte	0x02, 0x09, 0x00, 0x00, 0x02, 0x02, 0x01, 0x00, 0x02, 0x05, 0x05, 0x00, 0x03, 0x07, 0x01, 0x01
        /*0010*/ 	.byte	0x02, 0x03, 0x00, 0x00, 0x02, 0x06, 0x01, 0x00, 0x04, 0x0b, 0x08, 0x00, 0x01, 0x00, 0x00, 0x00
        /*0020*/ 	.byte	0x00, 0x00, 0x00, 0x00


//--------------------- .nv.info._Z10MandelbrotPfPKdS1_ --------------------------
	.section	.nv.info._Z10MandelbrotPfPKdS1_,"",@"SHT_CUDA_INFO"
	.sectionflags	@""
	.align	4


	//----- nvinfo : EIATTR_CUDA_API_VERSION
	.align		4
        /*0000*/ 	.byte	0x04, 0x37
        /*0002*/ 	.short	(.L_7 - .L_6)
.L_6:
        /*0004*/ 	.word	0x00000082


	//----- nvinfo : EIATTR_KPARAM_INFO
	.align		4
.L_7:
        /*0008*/ 	.byte	0x04, 0x17
        /*000a*/ 	.short	(.L_9 - .L_8)
.L_8:
        /*000c*/ 	.word	0x00000000
        /*0010*/ 	.short	0x0002
        /*0012*/ 	.short	0x0010
        /*0014*/ 	.byte	0x00, 0xf5, 0x21, 0x00


	//----- nvinfo : EIATTR_KPARAM_INFO
	.align		4
.L_9:
        /*0018*/ 	.byte	0x04, 0x17
        /*001a*/ 	.short	(.L_11 - .L_10)
.L_10:
        /*001c*/ 	.word	0x00000000
        /*0020*/ 	.short	0x0001
        /*0022*/ 	.short	0x0008
        /*0024*/ 	.byte	0x00, 0xf5, 0x21, 0x00


	//----- nvinfo : EIATTR_KPARAM_INFO
	.align		4
.L_11:
        /*0028*/ 	.byte	0x04, 0x17
        /*002a*/ 	.short	(.L_13 - .L_12)
.L_12:
        /*002c*/ 	.word	0x00000000
        /*0030*/ 	.short	0x0000
        /*0032*/ 	.short	0x0000
        /*0034*/ 	.byte	0x00, 0xf5, 0x21, 0x00


	//----- nvinfo : EIATTR_SPARSE_MMA_MASK
	.align		4
.L_13:
        /*0038*/ 	.byte	0x03, 0x50
        /*003a*/ 	.short	0x0000


	//----- nvinfo : EIATTR_MAXREG_COUNT
	.align		4
        /*003c*/ 	.byte	0x03, 0x1b
        /*003e*/ 	.short	0x00ff


	//----- nvinfo : EIATTR_MERCURY_ISA_VERSION
	.align		4
        /*0040*/ 	.byte	0x03, 0x5f
        /*0042*/ 	.short	0x0101


	//----- nvinfo : EIATTR_VRC_CTA_INIT_COUNT
	.align		4
        /*0044*/ 	.byte	0x02, 0x4a
	.zero		1
	.zero		1


	//----- nvinfo : EIATTR_EXIT_INSTR_OFFSETS
	.align		4
        /*0048*/ 	.byte	0x04, 0x1c
        /*004a*/ 	.short	(.L_15 - .L_14)


	//   ....[0]....
.L_14:
        /*004c*/ 	.word	0x00000fe0


	//----- nvinfo : EIATTR_CBANK_PARAM_SIZE
	.align		4
.L_15:
        /*0050*/ 	.byte	0x03, 0x19
        /*0052*/ 	.short	0x0018


	//----- nvinfo : EIATTR_PARAM_CBANK
	.align		4
        /*0054*/ 	.byte	0x04, 0x0a
        /*0056*/ 	.short	(.L_17 - .L_16)
	.align		4
.L_16:
        /*0058*/ 	.word	index@(.nv.constant0._Z10MandelbrotPfPKdS1_)
        /*005c*/ 	.short	0x0380
        /*005e*/ 	.short	0x0018


	//----- nvinfo : EIATTR_SW_WAR
	.align		4
.L_17:
        /*0060*/ 	.byte	0x04, 0x36
        /*0062*/ 	.short	(.L_19 - .L_18)
.L_18:
        /*0064*/ 	.word	0x00000008
.L_19:


//--------------------- .nv.callgraph             --------------------------
	.section	.nv.callgraph,"",@"SHT_CUDA_CALLGRAPH"
	.align	4
	.sectionentsize	8
	.align		4
        /*0000*/ 	.word	0x00000000
	.align		4
        /*0004*/ 	.word	0xffffffff
	.align		4
        /*0008*/ 	.word	0x00000000
	.align		4
        /*000c*/ 	.word	0xfffffffe
	.align		4
        /*0010*/ 	.word	0x00000000
	.align		4
        /*0014*/ 	.word	0xfffffffd
	.align		4
        /*0018*/ 	.word	0x00000000
	.align		4
        /*001c*/ 	.word	0xfffffffc


//--------------------- .text._Z10MandelbrotPfPKdS1_ --------------------------
	.section	.text._Z10MandelbrotPfPKdS1_,"ax",@progbits
	.align	128
        .global         _Z10MandelbrotPfPKdS1_
        .type           _Z10MandelbrotPfPKdS1_,@function
        .size           _Z10MandelbrotPfPKdS1_,(.L_x_2 - _Z10MandelbrotPfPKdS1_)
        .other          _Z10MandelbrotPfPKdS1_,@"STO_CUDA_ENTRY STV_DEFAULT"
_Z10MandelbrotPfPKdS1_:
.text._Z10MandelbrotPfPKdS1_:
[----:B------:R-:W-:Y:S01]  /*0000*/  LDC R1, c[0x0][0x37c] ;  /* 0x0000df00ff017b82 */ /* 0x000fe20000000800 */
[----:B------:R-:W0:Y:S07]  /*0010*/  S2R R7, SR_TID.X ;  /* 0x0000000000077919 */ /* 0x000e2e0000002100 */
[----:B------:R-:W0:Y:S01]  /*0020*/  S2UR UR4, SR_CTAID.X ;  /* 0x00000000000479c3 */ /* 0x000e220000002500 */
[----:B------:R-:W1:Y:S07]  /*0030*/  LDCU.64 UR6, c[0x0][0x358] ;  /* 0x00006b00ff0677ac */ /* 0x000e6e0008000a00 */
[----:B------:R-:W0:Y:S08]  /*0040*/  LDC R0, c[0x0][0x360] ;  /* 0x0000d800ff007b82 */ /* 0x000e300000000800 */
[----:B------:R-:W2:Y:S08]  /*0050*/  LDC.64 R2, c[0x0][0x388] ;  /* 0x0000e200ff027b82 */ /* 0x000eb00000000a00 */
[----:B------:R-:W3:Y:S01]  /*0060*/  LDC.64 R4, c[0x0][0x390] ;  /* 0x0000e400ff047b82 */ /* 0x000ee20000000a00 */
[----:B0-----:R-:W-:-:S04]  /*0070*/  IMAD R0, R0, UR4, R7 ;  /* 0x0000000400007c24 */ /* 0x001fc8000f8e0207 */
[----:B--2---:R-:W-:-:S06]  /*0080*/  IMAD.WIDE R2, R0, 0x8, R2 ;  /* 0x0000000800027825 */ /* 0x004fcc00078e0202 */
[----:B-1----:R-:W2:Y:S01]  /*0090*/  LDG.E.64 R2, desc[UR6][R2.64] ;  /* 0x0000000602027981 */ /* 0x002ea2000c1e1b00 */
[----:B---3--:R-:W-:-:S06]  /*00a0*/  IMAD.WIDE R4, R0, 0x8, R4 ;  /* 0x0000000800047825 */ /* 0x008fcc00078e0204 */
[----:B------:R-:W3:Y:S01]  /*00b0*/  LDG.E.64 R4, desc[UR6][R4.64] ;  /* 0x0000000604047981 */ /* 0x000ee2000c1e1b00 */
[----:B------:R-:W-:Y:S01]  /*00c0*/  UMOV UR4, 0x4 ;  /* 0x0000000400047882 */ /* 0x000fe20000000000 */
[----:B--2---:R-:W-:Y:S02]  /*00d0*/  DADD R6, RZ, R2 ;  /* 0x00000000ff067229 */ /* 0x004fe40000000002 */
[----:B---3--:R-:W-:-:S06]  /*00e0*/  DFMA R12, RZ, RZ, R4 ;  /* 0x000000ffff0c722b */ /* 0x008fcc0000000004 */
[C---:B------:R-:W-:Y:S02]  /*00f0*/  DMUL R14, R6.reuse, R6 ;  /* 0x00000006060e7228 */ /* 0x040fe40000000000 */
[----:B------:R-:W-:-:S06]  /*0100*/  DADD R6, R6, R6 ;  /* 0x0000000006067229 */ /* 0x000fcc0000000006 */
[----:B------:R-:W-:-:S08]  /*0110*/  DFMA R8, -R12, R12, R14 ;  /* 0x0000000c0c08722b */ /* 0x000fd0000000010e */
[----:B------:R-:W-:Y:S02]  /*0120*/  DADD R16, R2, R8 ;  /* 0x0000000002107229 */ /* 0x000fe40000000008 */
[----:B------:R-:W-:-:S06]  /*0130*/  DFMA R8, R12, R6, R4 ;  /* 0x000000060c08722b */ /* 0x000fcc0000000004 */
[C---:B------:R-:W-:Y:S02]  /*0140*/  DMUL R10, R16.reuse, R16 ;  /* 0x00000010100a7228 */ /* 0x040fe40000000000 */
[----:B------:R-:W-:-:S06]  /*0150*/  DADD R16, R16, R16 ;  /* 0x0000000010107229 */ /* 0x000fcc0000000010 */
[CCC-:B------:R-:W-:Y:S02]  /*0160*/  DFMA R6, -R8.reuse, R8.reuse, R10.reuse ;  /* 0x000000080806722b */ /* 0x1c0fe4000000010a */
[----:B------:R-:W-:-:S06]  /*0170*/  DFMA R10, R8, R8, R10 ;  /* 0x00000008080a722b */ /* 0x000fcc000000000a */
[----:B------:R-:W-:Y:S02]  /*0180*/  DADD R18, R2, R6 ;  /* 0x0000000002127229 */ /* 0x000fe40000000006 */
[----:B------:R-:W-:Y:S02]  /*0190*/  DFMA R6, R12, R12, R14 ;  /* 0x0000000c0c06722b */ /* 0x000fe4000000000e */
[----:B------:R-:W-:-:S04]  /*01a0*/  DFMA R12, R8, R16, R4 ;  /* 0x00000010080c722b */ /* 0x000fc80000000004 */
[C---:B------:R-:W-:Y:S02]  /*01b0*/  DMUL R14, R18.reuse, R18 ;  /* 0x00000012120e7228 */ /* 0x040fe40000000000 */
[----:B------:R-:W-:Y:S02]  /*01c0*/  DADD R16, R18, R18 ;  /* 0x0000000012107229 */ /* 0x000fe40000000012 */
[----:B------:R-:W-:-:S04]  /*01d0*/  DSETP.GEU.AND P0, PT, R6, 4, PT ;  /* 0x401000000600742a */ /* 0x000fc80003f0e000 */
[C---:B------:R-:W-:Y:S02]  /*01e0*/  DFMA R18, -R12.reuse, R12, R14 ;  /* 0x0000000c0c12722b */ /* 0x040fe4000000010e */
[----:B------:R-:W-:Y:S01]  /*01f0*/  DFMA R6, R12, R16, R4 ;  /* 0x000000100c06722b */ /* 0x000fe20000000004 */
[----:B------:R-:W-:Y:S01]  /*0200*/  FSEL R17, RZ, 1.875, P0 ;  /* 0x3ff00000ff117808 */ /* 0x000fe20000000000 */
[----:B------:R-:W-:Y:S01]  /*0210*/  IMAD.MOV.U32 R16, RZ, RZ, RZ ;  /* 0x000000ffff107224 */ /* 0x000fe200078e00ff */
[----:B------:R-:W-:-:S03]  /*0220*/  DSETP.GEU.AND P0, PT, R10, 4, PT ;  /* 0x401000000a00742a */ /* 0x000fc60003f0e000 */
[----:B------:R-:W-:Y:S02]  /*0230*/  DADD R8, R2, R18 ;  /* 0x0000000002087229 */ /* 0x000fe40000000012 */
[----:B------:R-:W-:Y:S02]  /*0240*/  DMUL R20, R6, R6 ;  /* 0x0000000606147228 */ /* 0x000fe40000000000 */
[----:B------:R-:W-:Y:S02]  /*0250*/  DADD R18, R16, 1 ;  /* 0x3ff0000010127429 */ /* 0x000fe40000000000 */
[----:B------:R-:W-:-:S04]  /*0260*/  DFMA R12, R12, R12, R14 ;  /* 0x0000000c0c0c722b */ /* 0x000fc8000000000e */
[CC--:B------:R-:W-:Y:S02]  /*0270*/  DFMA R10, R8.reuse, R8.reuse, -R20 ;  /* 0x00000008080a722b */ /* 0x0c0fe40000000814 */
[----:B------:R-:W-:Y:S02]  /*0280*/  DADD R20, R8, R8 ;  /* 0x0000000008147229 */ /* 0x000fe40000000008 */
[----:B------:R-:W-:Y:S02]  /*0290*/  FSEL R17, R19, R17, !P0 ;  /* 0x0000001113117208 */ /* 0x000fe40004000000 */
[----:B------:R-:W-:Y:S01]  /*02a0*/  FSEL R16, R18, RZ, !P0 ;  /* 0x000000ff12107208 */ /* 0x000fe20004000000 */
[----:B------:R-:W-:Y:S02]  /*02b0*/  DSETP.GEU.AND P0, PT, R12, 4, PT ;  /* 0x401000000c00742a */ /* 0x000fe40003f0e000 */
[----:B------:R-:W-:Y:S02]  /*02c0*/  DADD R10, R2, R10 ;  /* 0x00000000020a7229 */ /* 0x000fe4000000000a */
[----:B------:R-:W-:-:S02]  /*02d0*/  DMUL R18, R8, R8 ;  /* 0x0000000808127228 */ /* 0x000fc40000000000 */
[----:B------:R-:W-:Y:S02]  /*02e0*/  DADD R14, R16, 1 ;  /* 0x3ff00000100e7429 */ /* 0x000fe40000000000 */
[----:B------:R-:W-:Y:S02]  /*02f0*/  DFMA R8, R6, R20, R4 ;  /* 0x000000140608722b */ /* 0x000fe40000000004 */
[----:B------:R-:W-:Y:S02]  /*0300*/  DMUL R12, R10, R10 ;  /* 0x0000000a0a0c7228 */ /* 0x000fe40000000000 */
[----:B------:R-:W-:Y:S02]  /*0310*/  DFMA R18, R6, R6, R18 ;  /* 0x000000060612722b */ /* 0x000fe40000000012 */
[----:B------:R-:W-:Y:S02]  /*0320*/  DADD R10, R10, R10 ;  /* 0x000000000a0a7229 */ /* 0x000fe4000000000a */
[----:B------:R-:W-:-:S02]  /*0330*/  FSEL R16, R14, R16, !P0 ;  /* 0x000000100e107208 */ /* 0x000fc40004000000 */
[----:B------:R-:W-:Y:S01]  /*0340*/  FSEL R17, R15, R17, !P0 ;  /* 0x000000110f117208 */ /* 0x000fe20004000000 */
[-CC-:B------:R-:W-:Y:S02]  /*0350*/  DFMA R14, -R8, R8.reuse, R12.reuse ;  /* 0x00000008080e722b */ /* 0x180fe4000000010c */
[----:B------:R-:W-:Y:S02]  /*0360*/  DSETP.GEU.AND P0, PT, R18, 4, PT ;  /* 0x401000001200742a */ /* 0x000fe40003f0e000 */
[----:B------:R-:W-:Y:S02]  /*0370*/  DFMA R12, R8, R8, R12 ;  /* 0x00000008080c722b */ /* 0x000fe4000000000c */
[----:B------:R-:W-:Y:S02]  /*0380*/  DADD R6, R16, 1 ;  /* 0x3ff0000010067429 */ /* 0x000fe40000000000 */
[----:B------:R-:W-:Y:S02]  /*0390*/  DADD R14, R2, R14 ;  /* 0x00000000020e7229 */ /* 0x000fe4000000000e */
[----:B------:R-:W-:-:S06]  /*03a0*/  DFMA R10, R8, R10, R4 ;  /* 0x0000000a080a722b */ /* 0x000fcc0000000004 */
[----:B------:R-:W-:Y:S01]  /*03b0*/  FSEL R16, R6, R16, !P0 ;  /* 0x0000001006107208 */ /* 0x000fe20004000000 */
[----:B------:R-:W-:Y:S01]  /*03c0*/  DMUL R8, R14, R14 ;  /* 0x0000000e0e087228 */ /* 0x000fe20000000000 */
[----:B------:R-:W-:Y:S01]  /*03d0*/  FSEL R17, R7, R17, !P0 ;  /* 0x0000001107117208 */ /* 0x000fe20004000000 */
[----:B------:R-:W-:Y:S02]  /*03e0*/  DSETP.GEU.AND P0, PT, R12, 4, PT ;  /* 0x401000000c00742a */ /* 0x000fe40003f0e000 */
[----:B------:R-:W-:-:S03]  /*03f0*/  DADD R14, R14, R14 ;  /* 0x000000000e0e7229 */ /* 0x000fc6000000000e */
[----:B------:R-:W-:Y:S02]  /*0400*/  DADD R6, R16, 1 ;  /* 0x3ff0000010067429 */ /* 0x000fe40000000000 */
[CCC-:B------:R-:W-:Y:S02]  /*0410*/  DFMA R12, -R10.reuse, R10.reuse, R8.reuse ;  /* 0x0000000a0a0c722b */ /* 0x1c0fe40000000108 */
[C---:B------:R-:W-:Y:S02]  /*0420*/  DFMA R8, R10.reuse, R10, R8 ;  /* 0x0000000a0a08722b */ /* 0x040fe40000000008 */
[----:B------:R-:W-:-:S04]  /*0430*/  DFMA R18, R10, R14, R4 ;  /* 0x0000000e0a12722b */ /* 0x000fc80000000004 */
[----:B------:R-:W-:Y:S02]  /*0440*/  FSEL R16, R6, R16, !P0 ;  /* 0x0000001006107208 */ /* 0x000fe40004000000 */
[----:B------:R-:W-:Y:S01]  /*0450*/  FSEL R17, R7, R17, !P0 ;  /* 0x0000001107117208 */ /* 0x000fe20004000000 */
[----:B------:R-:W-:Y:S02]  /*0460*/  DADD R6, R2, R12 ;  /* 0x0000000002067229 */ /* 0x000fe4000000000c */
[----:B------:R-:W-:Y:S02]  /*0470*/  DSETP.GEU.AND P0, PT, R8, 4, PT ;  /* 0x401000000800742a */ /* 0x000fe40003f0e000 */
[----:B------:R-:W-:Y:S02]  /*0480*/  DMUL R8, R18, R18 ;  /* 0x0000001212087228 */ /* 0x000fe40000000000 */
[----:B------:R-:W-:Y:S02]  /*0490*/  DADD R12, R16, 1 ;  /* 0x3ff00000100c7429 */ /* 0x000fe40000000000 */
[----:B------:R-:W-:-:S08]  /*04a0*/  DMUL R10, R6, R6 ;  /* 0x00000006060a7228 */ /* 0x000fd00000000000 */
[----:B------:R-:W-:Y:S02]  /*04b0*/  FSEL R14, R12, R16, !P0 ;  /* 0x000000100c0e7208 */ /* 0x000fe40004000000 */
[----:B------:R-:W-:Y:S01]  /*04c0*/  FSEL R15, R13, R17, !P0 ;  /* 0x000000110d0f7208 */ /* 0x000fe20004000000 */
[----:B------:R-:W-:-:S05]  /*04d0*/  DADD R16, R10, R8 ;  /* 0x000000000a107229 */ /* 0x000fca0000000008 */
[----:B------:R-:W-:-:S03]  /*04e0*/  DADD R12, R14, 1 ;  /* 0x3ff000000e0c7429 */ /* 0x000fc60000000000 */
[----:B------:R-:W-:-:S07]  /*04f0*/  DSETP.GEU.AND P0, PT, R16, 4, PT ;  /* 0x401000001000742a */ /* 0x000fce0003f0e000 */
[----:B------:R-:W-:Y:S02]  /*0500*/  FSEL R14, R12, R14, !P0 ;  /* 0x0000000e0c0e7208 */ /* 0x000fe40004000000 */
[----:B------:R-:W-:-:S07]  /*0510*/  FSEL R15, R13, R15, !P0 ;  /* 0x0000000f0d0f7208 */ /* 0x000fce0004000000 */
.L_x_0:
[----:B------:R-:W-:Y:S01]  /*0520*/  DADD R12, R6, R6 ;  /* 0x00000000060c7229 */ /* 0x000fe20000000006 */
[----:B------:R-:W-:Y:S01]  /*0530*/  UIADD3 UR4, UPT, UPT, UR4, 0x10, URZ ;  /* 0x0000001004047890 */ /* 0x000fe2000fffe0ff */
[----:B------:R-:W-:-:S03]  /*0540*/  DADD R6, -R8, R10 ;  /* 0x0000000008067229 */ /* 0x000fc6000000010a */
[----:B------:R-:W-:-:S03]  /*0550*/  UISETP.NE.AND UP0, UPT, UR4, 0x3e4, UPT ;  /* 0x000003e40400788c */ /* 0x000fc6000bf05270 */
[----:B------:R-:W-:Y:S02]  /*0560*/  DFMA R18, R12, R18, R4 ;  /* 0x000000120c12722b */ /* 0x000fe40000000004 */
[----:B------:R-:W-:-:S06]  /*0570*/  DADD R6, R2, R6 ;  /* 0x0000000002067229 */ /* 0x000fcc0000000006 */
[----:B------:R-:W-:Y:S02]  /*0580*/  DMUL R8, R18, R18 ;  /* 0x0000001212087228 */ /* 0x000fe40000000000 */
[C---:B------:R-:W-:Y:S02]  /*0590*/  DADD R16, R6.reuse, R6 ;  /* 0x0000000006107229 */ /* 0x040fe40000000006 */
[----:B------:R-:W-:-:S04]  /*05a0*/  DMUL R24, R6, R6 ;  /* 0x0000000606187228 */ /* 0x000fc80000000000 */
[----:B------:R-:W-:Y:S02]  /*05b0*/  DFMA R8, R6, R6, -R8 ;  /* 0x000000060608722b */ /* 0x000fe40000000808 */
[----:B------:R-:W-:-:S06]  /*05c0*/  DFMA R16, R18, R16, R4 ;  /* 0x000000101210722b */ /* 0x000fcc0000000004 */
[----:B------:R-:W-:-:S08]  /*05d0*/  DADD R8, R2, R8 ;  /* 0x0000000002087229 */ /* 0x000fd00000000008 */
[C---:B------:R-:W-:Y:S02]  /*05e0*/  DMUL R20, R8.reuse, R8 ;  /* 0x0000000808147228 */ /* 0x040fe40000000000 */
[----:B------:R-:W-:-:S06]  /*05f0*/  DADD R8, R8, R8 ;  /* 0x0000000008087229 */ /* 0x000fcc0000000008 */
[----:B------:R-:W-:-:S08]  /*0600*/  DFMA R10, -R16, R16, R20 ;  /* 0x00000010100a722b */ /* 0x000fd00000000114 */
[----:B------:R-:W-:Y:S02]  /*0610*/  DADD R22, R2, R10 ;  /* 0x0000000002167229 */ /* 0x000fe4000000000a */
[C---:B------:R-:W-:Y:S02]  /*0620*/  DFMA R10, R16.reuse, R8, R4 ;  /* 0x00000008100a722b */ /* 0x040fe40000000004 */
[----:B------:R-:W-:-:S04]  /*0630*/  DFMA R16, R16, R16, R20 ;  /* 0x000000101010722b */ /* 0x000fc80000000014 */
[C---:B------:R-:W-:Y:S02]  /*0640*/  DMUL R12, R22.reuse, R22 ;  /* 0x00000016160c7228 */ /* 0x040fe40000000000 */
[----:B------:R-:W-:Y:S02]  /*0650*/  DADD R26, R22, R22 ;  /* 0x00000000161a7229 */ /* 0x000fe40000000016 */
[----:B------:R-:W-:-:S04]  /*0660*/  DSETP.GEU.AND P1, PT, R16, 4, PT ;  /* 0x401000001000742a */ /* 0x000fc80003f2e000 */
[C---:B------:R-:W-:Y:S02]  /*0670*/  DFMA R8, -R10.reuse, R10, R12 ;  /* 0x0000000a0a08722b */ /* 0x040fe4000000010c */
[----:B------:R-:W-:Y:S02]  /*0680*/  DFMA R6, R10, R26, R4 ;  /* 0x0000001a0a06722b */ /* 0x000fe40000000004 */
[----:B------:R-:W-:Y:S02]  /*0690*/  DFMA R26, R18, R18, R24 ;  /* 0x00000012121a722b */ /* 0x000fe40000000018 */
[----:B------:R-:W-:Y:S02]  /*06a0*/  DFMA R12, R10, R10, R12 ;  /* 0x0000000a0a0c722b */ /* 0x000fe4000000000c */
[----:B------:R-:W-:-:S04]  /*06b0*/  DADD R22, R2, R8 ;  /* 0x0000000002167229 */ /* 0x000fc80000000008 */
[----:B------:R-:W-:-:S04]  /*06c0*/  DSETP.GEU.AND P0, PT, R26, 4, PT ;  /* 0x401000001a00742a */ /* 0x000fc80003f0e000 */
[C---:B------:R-:W-:Y:S02]  /*06d0*/  DMUL R8, R22.reuse, R22 ;  /* 0x0000001616087228 */ /* 0x040fe40000000000 */
[----:B------:R-:W-:-:S06]  /*06e0*/  DADD R22, R22, R22 ;  /* 0x0000000016167229 */ /* 0x000fcc0000000016 */
[C---:B------:R-:W-:Y:S02]  /*06f0*/  DFMA R24, -R6.reuse, R6, R8 ;  /* 0x000000060618722b */ /* 0x040fe40000000108 */
[C---:B------:R-:W-:Y:S02]  /*0700*/  DFMA R18, R6.reuse, R22, R4 ;  /* 0x000000160612722b */ /* 0x040fe40000000004 */
[----:B------:R-:W-:-:S04]  /*0710*/  DFMA R26, R6, R6, R8 ;  /* 0x00000006061a722b */ /* 0x000fc80000000008 */
[----:B------:R-:W-:Y:S02]  /*0720*/  DADD R20, R2, R24 ;  /* 0x0000000002147229 */ /* 0x000fe40000000018 */
[----:B------:R-:W-:Y:S02]  /*0730*/  DMUL R22, R18, R18 ;  /* 0x0000001212167228 */ /* 0x000fe40000000000 */
[----:B------:R-:W-:-:S06]  /*0740*/  DADD R24, R14, 1 ;  /* 0x3ff000000e187429 */ /* 0x000fcc0000000000 */
[----:B------:R-:W-:-:S04]  /*0750*/  DFMA R22, R20, R20, -R22 ;  /* 0x000000141416722b */ /* 0x000fc80000000816 */
[----:B------:R-:W-:Y:S02]  /*0760*/  FSEL R16, R24, R14, !P0 ;  /* 0x0000000e18107208 */ /* 0x000fe40004000000 */
[----:B------:R-:W-:Y:S01]  /*0770*/  FSEL R17, R25, R15, !P0 ;  /* 0x0000000f19117208 */ /* 0x000fe20004000000 */
[----:B------:R-:W-:Y:S02]  /*0780*/  DADD R14, R20, R20 ;  /* 0x00000000140e7229 */ /* 0x000fe40000000014 */
[----:B------:R-:W-:Y:S02]  /*0790*/  DADD R22, R2, R22 ;  /* 0x0000000002167229 */ /* 0x000fe40000000016 */
[----:B------:R-:W-:Y:S02]  /*07a0*/  DSETP.GEU.AND P0, PT, R12, 4, PT ;  /* 0x401000000c00742a */ /* 0x000fe40003f0e000 */
[----:B------:R-:W-:Y:S02]  /*07b0*/  DADD R24, R16, 1 ;  /* 0x3ff0000010187429 */ /* 0x000fe40000000000 */
[----:B------:R-:W-:-:S02]  /*07c0*/  DFMA R14, R18, R14, R4 ;  /* 0x0000000e120e722b */ /* 0x000fc40000000004 */
[C---:B------:R-:W-:Y:S02]  /*07d0*/  DMUL R10, R22.reuse, R22 ;  /* 0x00000016160a7228 */ /* 0x040fe40000000000 */
[----:B------:R-:W-:Y:S02]  /*07e0*/  DADD R12, R22, R22 ;  /* 0x00000000160c7229 */ /* 0x000fe40000000016 */
[----:B------:R-:W-:Y:S02]  /*07f0*/  DMUL R20, R20, R20 ;  /* 0x0000001414147228 */ /* 0x000fe40000000000 */
[----:B------:R-:W-:Y:S02]  /*0800*/  FSEL R16, R24, R16, !P1 ;  /* 0x0000001018107208 */ /* 0x000fe40004800000 */
[----:B------:R-:W-:Y:S01]  /*0810*/  FSEL R17, R25, R17, !P1 ;  /* 0x0000001119117208 */ /* 0x000fe20004800000 */
[C---:B------:R-:W-:Y:S02]  /*0820*/  DFMA R24, -R14.reuse, R14, R10 ;  /* 0x0000000e0e18722b */ /* 0x040fe4000000010a */
[----:B------:R-:W-:-:S02]  /*0830*/  DFMA R6, R14, R12, R4 ;  /* 0x0000000c0e06722b */ /* 0x000fc40000000004 */
[----:B------:R-:W-:Y:S02]  /*0840*/  DFMA R20, R18, R18, R20 ;  /* 0x000000121214722b */ /* 0x000fe40000000014 */
[----:B------:R-:W-:Y:S02]  /*0850*/  DADD R22, R16, 1 ;  /* 0x3ff0000010167429 */ /* 0x000fe40000000000 */
[----:B------:R-:W-:Y:S02]  /*0860*/  DADD R24, R2, R24 ;  /* 0x0000000002187229 */ /* 0x000fe40000000018 */
[----:B------:R-:W-:-:S06]  /*0870*/  DFMA R10, R14, R14, R10 ;  /* 0x0000000e0e0a722b */ /* 0x000fcc000000000a */
[C---:B------:R-:W-:Y:S01]  /*0880*/  DMUL R12, R24.reuse, R24 ;  /* 0x00000018180c7228 */ /* 0x040fe20000000000 */
[----:B------:R-:W-:Y:S01]  /*0890*/  FSEL R8, R22, R16, !P0 ;  /* 0x0000001016087208 */ /* 0x000fe20004000000 */
[----:B------:R-:W-:Y:S01]  /*08a0*/  DADD R24, R24, R24 ;  /* 0x0000000018187229 */ /* 0x000fe20000000018 */
[----:B------:R-:W-:Y:S01]  /*08b0*/  FSEL R9, R23, R17, !P0 ;  /* 0x0000001117097208 */ /* 0x000fe20004000000 */
[----:B------:R-:W-:-:S04]  /*08c0*/  DSETP.GEU.AND P0, PT, R26, 4, PT ;  /* 0x401000001a00742a */ /* 0x000fc80003f0e000 */
[----:B------:R-:W-:Y:S02]  /*08d0*/  DFMA R22, -R6, R6, R12 ;  /* 0x000000060616722b */ /* 0x000fe4000000010c */
[----:B------:R-:W-:Y:S02]  /*08e0*/  DADD R16, R8, 1 ;  /* 0x3ff0000008107429 */ /* 0x000fe40000000000 */
[----:B------:R-:W-:-:S04]  /*08f0*/  DFMA R24, R6, R24, R4 ;  /* 0x000000180618722b */ /* 0x000fc80000000004 */
[----:B------:R-:W-:-:S04]  /*0900*/  DADD R22, R2, R22 ;  /* 0x0000000002167229 */ /* 0x000fc80000000016 */
[----:B------:R-:W-:Y:S02]  /*0910*/  FSEL R16, R16, R8, !P0 ;  /* 0x0000000810107208 */ /* 0x000fe40004000000 */
[----:B------:R-:W-:Y:S01]  /*0920*/  FSEL R17, R17, R9, !P0 ;  /* 0x0000000911117208 */ /* 0x000fe20004000000 */
[----:B------:R-:W-:Y:S02]  /*0930*/  DSETP.GEU.AND P0, PT, R20, 4, PT ;  /* 0x401000001400742a */ /* 0x000fe40003f0e000 */
[C---:B------:R-:W-:Y:S02]  /*0940*/  DMUL R8, R22.reuse, R22 ;  /* 0x0000001616087228 */ /* 0x040fe40000000000 */
[----:B------:R-:W-:Y:S02]  /*0950*/  DADD R18, R22, R22 ;  /* 0x0000000016127229 */ /* 0x000fe40000000016 */
[----:B------:R-:W-:-:S04]  /*0960*/  DADD R22, R16, 1 ;  /* 0x3ff0000010167429 */ /* 0x000fc80000000000 */
[C---:B------:R-:W-:Y:S02]  /*0970*/  DFMA R26, -R24.reuse, R24, R8 ;  /* 0x00000018181a722b */ /* 0x040fe40000000108 */
[C---:B------:R-:W-:Y:S02]  /*0980*/  DFMA R18, R24.reuse, R18, R4 ;  /* 0x000000121812722b */ /* 0x040fe40000000004 */
[----:B------:R-:W-:Y:S02]  /*0990*/  DFMA R8, R24, R24, R8 ;  /* 0x000000181808722b */ /* 0x000fe40000000008 */
[----:B------:R-:W-:Y:S02]  /*09a0*/  FSEL R20, R22, R16, !P0 ;  /* 0x0000001016147208 */ /* 0x000fe40004000000 */
[----:B------:R-:W-:Y:S01]  /*09b0*/  FSEL R21, R23, R17, !P0 ;  /* 0x0000001117157208 */ /* 0x000fe20004000000 */
[----:B------:R-:W-:Y:S02]  /*09c0*/  DADD R16, R2, R26 ;  /* 0x0000000002107229 */ /* 0x000fe4000000001a */
[----:B------:R-:W-:-:S02]  /*09d0*/  DMUL R22, R18, R18 ;  /* 0x0000001212167228 */ /* 0x000fc40000000000 */
[----:B------:R-:W-:Y:S02]  /*09e0*/  DSETP.GEU.AND P0, PT, R10, 4, PT ;  /* 0x401000000a00742a */ /* 0x000fe40003f0e000 */
[----:B------:R-:W-:-:S04]  /*09f0*/  DADD R14, R20, 1 ;  /* 0x3ff00000140e7429 */ /* 0x000fc80000000000 */
[CC--:B------:R-:W-:Y:S02]  /*0a00*/  DFMA R26, R16.reuse, R16.reuse, -R22 ;  /* 0x00000010101a722b */ /* 0x0c0fe40000000816 */
[C---:B------:R-:W-:Y:S02]  /*0a10*/  DADD R22, R16.reuse, R16 ;  /* 0x0000000010167229 */ /* 0x040fe40000000010 */
[----:B------:R-:W-:Y:S02]  /*0a20*/  DMUL R16, R16, R16 ;  /* 0x0000001010107228 */ /* 0x000fe40000000000 */
[----:B------:R-:W-:Y:S02]  /*0a30*/  FSEL R14, R14, R20, !P0 ;  /* 0x000000140e0e7208 */ /* 0x000fe40004000000 */
[----:B------:R-:W-:Y:S01]  /*0a40*/  DADD R10, R2, R26 ;  /* 0x00000000020a7229 */ /* 0x000fe2000000001a */
[----:B------:R-:W-:Y:S01]  /*0a50*/  FSEL R15, R15, R21, !P0 ;  /* 0x000000150f0f7208 */ /* 0x000fe20004000000 */
[----:B------:R-:W-:-:S02]  /*0a60*/  DFMA R20, R6, R6, R12 ;  /* 0x000000060614722b */ /* 0x000fc4000000000c */
[C---:B------:R-:W-:Y:S02]  /*0a70*/  DFMA R12, R18.reuse, R22, R4 ;  /* 0x00000016120c722b */ /* 0x040fe40000000004 */
[----:B------:R-:W-:Y:S02]  /*0a80*/  DFMA R18, R18, R18, R16 ;  /* 0x000000121212722b */ /* 0x000fe40000000010 */
[----:B------:R-:W-:Y:S02]  /*0a90*/  DMUL R6, R10, R10 ;  /* 0x0000000a0a067228 */ /* 0x000fe40000000000 */
[----:B------:R-:W-:Y:S02]  /*0aa0*/  DADD R22, R14, 1 ;  /* 0x3ff000000e167429 */ /* 0x000fe40000000000 */
[----:B------:R-:W-:Y:S02]  /*0ab0*/  DSETP.GEU.AND P0, PT, R20, 4, PT ;  /* 0x401000001400742a */ /* 0x000fe40003f0e000 */
[----:B------:R-:W-:-:S02]  /*0ac0*/  DADD R10, R10, R10 ;  /* 0x000000000a0a7229 */ /* 0x000fc4000000000a */
[CCC-:B------:R-:W-:Y:S02]  /*0ad0*/  DFMA R20, -R12.reuse, R12.reuse, R6.reuse ;  /* 0x0000000c0c14722b */ /* 0x1c0fe40000000106 */
[----:B------:R-:W-:Y:S02]  /*0ae0*/  DFMA R6, R12, R12, R6 ;  /* 0x0000000c0c06722b */ /* 0x000fe40000000006 */
[----:B------:R-:W-:Y:S02]  /*0af0*/  FSEL R14, R22, R14, !P0 ;  /* 0x0000000e160e7208 */ /* 0x000fe40004000000 */
[----:B------:R-:W-:Y:S01]  /*0b00*/  FSEL R15, R23, R15, !P0 ;  /* 0x0000000f170f7208 */ /* 0x000fe20004000000 */
[----:B------:R-:W-:Y:S02]  /*0b10*/  DSETP.GEU.AND P0, PT, R8, 4, PT ;  /* 0x401000000800742a */ /* 0x000fe40003f0e000 */
[----:B------:R-:W-:Y:S02]  /*0b20*/  DADD R20, R2, R20 ;  /* 0x0000000002147229 */ /* 0x000fe40000000014 */
[----:B------:R-:W-:-:S02]  /*0b30*/  DFMA R8, R12, R10, R4 ;  /* 0x0000000a0c08722b */ /* 0x000fc40000000004 */
[----:B------:R-:W-:-:S04]  /*0b40*/  DADD R22, R14, 1 ;  /* 0x3ff000000e167429 */ /* 0x000fc80000000000 */
[C---:B------:R-:W-:Y:S02]  /*0b50*/  DMUL R10, R20.reuse, R20 ;  /* 0x00000014140a7228 */ /* 0x040fe40000000000 */
[----:B------:R-:W-:-:S04]  /*0b60*/  DADD R20, R20, R20 ;  /* 0x0000000014147229 */ /* 0x000fc80000000014 */
[----:B------:R-:W-:Y:S02]  /*0b70*/  FSEL R14, R22, R14, !P0 ;  /* 0x0000000e160e7208 */ /* 0x000fe40004000000 */
[----:B------:R-:W-:Y:S01]  /*0b80*/  FSEL R15, R23, R15, !P0 ;  /* 0x0000000f170f7208 */ /* 0x000fe20004000000 */
[----:B------:R-:W-:Y:S02]  /*0b90*/  DFMA R22, -R8, R8, R10 ;  /* 0x000000080816722b */ /* 0x000fe4000000010a */
[----:B------:R-:W-:-:S03]  /*0ba0*/  DSETP.GEU.AND P0, PT, R18, 4, PT ;  /* 0x401000001200742a */ /* 0x000fc60003f0e000 */
[----:B------:R-:W-:-:S03]  /*0bb0*/  DADD R16, R14, 1 ;  /* 0x3ff000000e107429 */ /* 0x000fc60000000000 */
[----:B------:R-:W-:-:S07]  /*0bc0*/  DADD R18, R2, R22 ;  /* 0x0000000002127229 */ /* 0x000fce0000000016 */
[----:B------:R-:W-:Y:S01]  /*0bd0*/  FSEL R16, R16, R14, !P0 ;  /* 0x0000000e10107208 */ /* 0x000fe20004000000 */
[----:B------:R-:W-:Y:S01]  /*0be0*/  DMUL R12, R18, R18 ;  /* 0x00000012120c7228 */ /* 0x000fe20000000000 */
[----:B------:R-:W-:Y:S01]  /*0bf0*/  FSEL R17, R17, R15, !P0 ;  /* 0x0000000f11117208 */ /* 0x000fe20004000000 */
[----:B------:R-:W-:Y:S02]  /*0c00*/  DFMA R14, R8, R20, R4 ;  /* 0x00000014080e722b */ /* 0x000fe40000000004 */
[----:B------:R-:W-:Y:S02]  /*0c10*/  DADD R20, R18, R18 ;  /* 0x0000000012147229 */ /* 0x000fe40000000012 */
[----:B------:R-:W-:Y:S02]  /*0c20*/  DSETP.GEU.AND P0, PT, R6, 4, PT ;  /* 0x401000000600742a */ /* 0x000fe40003f0e000 */
[----:B------:R-:W-:Y:S02]  /*0c30*/  DADD R22, R16, 1 ;  /* 0x3ff0000010167429 */ /* 0x000fe40000000000 */
[----:B------:R-:W-:-:S02]  /*0c40*/  DFMA R18, -R14, R14, R12 ;  /* 0x0000000e0e12722b */ /* 0x000fc4000000010c */
[----:B------:R-:W-:Y:S02]  /*0c50*/  DFMA R6, R20, R14, R4 ;  /* 0x0000000e1406722b */ /* 0x000fe40000000004 */
[----:B------:R-:W-:-:S04]  /*0c60*/  DFMA R20, R8, R8, R10 ;  /* 0x000000080814722b */ /* 0x000fc8000000000a */
[----:B------:R-:W-:Y:S01]  /*0c70*/  FSEL R16, R22, R16, !P0 ;  /* 0x0000001016107208 */ /* 0x000fe20004000000 */
[----:B------:R-:W-:Y:S01]  /*0c80*/  DADD R8, R2, R18 ;  /* 0x0000000002087229 */ /* 0x000fe20000000012 */
[----:B------:R-:W-:Y:S01]  /*0c90*/  FSEL R17, R23, R17, !P0 ;  /* 0x0000001117117208 */ /* 0x000fe20004000000 */
[----:B------:R-:W-:Y:S02]  /*0ca0*/  DMUL R10, R6, R6 ;  /* 0x00000006060a7228 */ /* 0x000fe40000000000 */
[----:B------:R-:W-:-:S03]  /*0cb0*/  DSETP.GEU.AND P0, PT, R20, 4, PT ;  /* 0x401000001400742a */ /* 0x000fc60003f0e000 */
[----:B------:R-:W-:-:S03]  /*0cc0*/  DADD R22, R16, 1 ;  /* 0x3ff0000010167429 */ /* 0x000fc60000000000 */
[----:B------:R-:W-:-:S07]  /*0cd0*/  DFMA R18, R8, R8, -R10 ;  /* 0x000000080812722b */ /* 0x000fce000000080a */
[----:B------:R-:W-:Y:S02]  /*0ce0*/  FSEL R10, R22, R16, !P0 ;  /* 0x00000010160a7208 */ /* 0x000fe40004000000 */
[----:B------:R-:W-:Y:S01]  /*0cf0*/  FSEL R11, R23, R17, !P0 ;  /* 0x00000011170b7208 */ /* 0x000fe20004000000 */
[----:B------:R-:W-:Y:S02]  /*0d00*/  DFMA R16, R14, R14, R12 ;  /* 0x0000000e0e10722b */ /* 0x000fe4000000000c */
[----:B------:R-:W-:Y:S02]  /*0d10*/  DADD R14, R8, R8 ;  /* 0x00000000080e7229 */ /* 0x000fe40000000008 */
[----:B------:R-:W-:Y:S02]  /*0d20*/  DADD R12, R2, R18 ;  /* 0x00000000020c7229 */ /* 0x000fe40000000012 */
[----:B------:R-:W-:Y:S02]  /*0d30*/  DADD R18, R10, 1 ;  /* 0x3ff000000a127429 */ /* 0x000fe40000000000 */
[----:B------:R-:W-:-:S02]  /*0d40*/  DSETP.GEU.AND P0, PT, R16, 4, PT ;  /* 0x401000001000742a */ /* 0x000fc40003f0e000 */
[----:B------:R-:W-:Y:S02]  /*0d50*/  DMUL R16, R8, R8 ;  /* 0x0000000808107228 */ /* 0x000fe40000000000 */
[----:B------:R-:W-:Y:S02]  /*0d60*/  DFMA R8, R6, R14, R4 ;  /* 0x0000000e0608722b */ /* 0x000fe40000000004 */
[C---:B------:R-:W-:Y:S02]  /*0d70*/  DMUL R14, R12.reuse, R12 ;  /* 0x0000000c0c0e7228 */ /* 0x040fe40000000000 */
[----:B------:R-:W-:Y:S01]  /*0d80*/  FSEL R18, R18, R10, !P0 ;  /* 0x0000000a12127208 */ /* 0x000fe20004000000 */
[----:B------:R-:W-:Y:S01]  /*0d90*/  DADD R12, R12, R12 ;  /* 0x000000000c0c7229 */ /* 0x000fe2000000000c */
[----:B------:R-:W-:Y:S01]  /*0da0*/  FSEL R19, R19, R11, !P0 ;  /* 0x0000000b13137208 */ /* 0x000fe20004000000 */
[----:B------:R-:W-:-:S03]  /*0db0*/  DFMA R16, R6, R6, R16 ;  /* 0x000000060610722b */ /* 0x000fc60000000010 */
[-CC-:B------:R-:W-:Y:S02]  /*0dc0*/  DFMA R10, -R8, R8.reuse, R14.reuse ;  /* 0x00000008080a722b */ /* 0x180fe4000000010e */
[----:B------:R-:W-:Y:S02]  /*0dd0*/  DADD R6, R18, 1 ;  /* 0x3ff0000012067429 */ /* 0x000fe40000000000 */
[----:B------:R-:W-:Y:S02]  /*0de0*/  DFMA R14, R8, R8, R14 ;  /* 0x00000008080e722b */ /* 0x000fe4000000000e */
[----:B------:R-:W-:Y:S02]  /*0df0*/  DSETP.GEU.AND P0, PT, R16, 4, PT ;  /* 0x401000001000742a */ /* 0x000fe40003f0e000 */
[----:B------:R-:W-:Y:S02]  /*0e00*/  DADD R10, R2, R10 ;  /* 0x00000000020a7229 */ /* 0x000fe4000000000a */
[----:B------:R-:W-:-:S02]  /*0e10*/  DFMA R12, R8, R12, R4 ;  /* 0x0000000c080c722b */ /* 0x000fc40000000004 */
[----:B------:R-:W-:Y:S02]  /*0e20*/  FSEL R16, R6, R18, !P0 ;  /* 0x0000001206107208 */ /* 0x000fe40004000000 */
[----:B------:R-:W-:Y:S01]  /*0e30*/  FSEL R17, R7, R19, !P0 ;  /* 0x0000001307117208 */ /* 0x000fe20004000000 */
[----:B------:R-:W-:Y:S02]  /*0e40*/  DSETP.GEU.AND P0, PT, R14, 4, PT ;  /* 0x401000000e00742a */ /* 0x000fe40003f0e000 */
[C---:B------:R-:W-:Y:S02]  /*0e50*/  DMUL R8, R10.reuse, R10 ;  /* 0x0000000a0a087228 */ /* 0x040fe40000000000 */
[----:B------:R-:W-:Y:S02]  /*0e60*/  DADD R18, R10, R10 ;  /* 0x000000000a127229 */ /* 0x000fe4000000000a */
[----:B------:R-:W-:-:S04]  /*0e70*/  DADD R6, R16, 1 ;  /* 0x3ff0000010067429 */ /* 0x000fc80000000000 */
[CCC-:B------:R-:W-:Y:S02]  /*0e80*/  DFMA R10, -R12.reuse, R12.reuse, R8.reuse ;  /* 0x0000000c0c0a722b */ /* 0x1c0fe40000000108 */
[C---:B------:R-:W-:Y:S02]  /*0e90*/  DFMA R8, R12.reuse, R12, R8 ;  /* 0x0000000c0c08722b */ /* 0x040fe40000000008 */
[----:B------:R-:W-:Y:S02]  /*0ea0*/  DFMA R18, R12, R18, R4 ;  /* 0x000000120c12722b */ /* 0x000fe40000000004 */
[----:B------:R-:W-:Y:S02]  /*0eb0*/  FSEL R14, R6, R16, !P0 ;  /* 0x00000010060e7208 */ /* 0x000fe40004000000 */
[----:B------:R-:W-:Y:S01]  /*0ec0*/  FSEL R15, R7, R17, !P0 ;  /* 0x00000011070f7208 */ /* 0x000fe20004000000 */
[----:B------:R-:W-:Y:S02]  /*0ed0*/  DADD R6, R2, R10 ;  /* 0x0000000002067229 */ /* 0x000fe4000000000a */
[----:B------:R-:W-:-:S02]  /*0ee0*/  DSETP.GEU.AND P0, PT, R8, 4, PT ;  /* 0x401000000800742a */ /* 0x000fc40003f0e000 */
[----:B------:R-:W-:Y:S02]  /*0ef0*/  DMUL R8, R18, R18 ;  /* 0x0000001212087228 */ /* 0x000fe40000000000 */
[----:B------:R-:W-:Y:S02]  /*0f00*/  DADD R12, R14, 1 ;  /* 0x3ff000000e0c7429 */ /* 0x000fe40000000000 */
[----:B------:R-:W-:-:S08]  /*0f10*/  DMUL R10, R6, R6 ;  /* 0x00000006060a7228 */ /* 0x000fd00000000000 */
[----:B------:R-:W-:Y:S01]  /*0f20*/  FSEL R14, R12, R14, !P0 ;  /* 0x0000000e0c0e7208 */ /* 0x000fe20004000000 */
[----:B------:R-:W-:Y:S01]  /*0f30*/  DADD R16, R10, R8 ;  /* 0x000000000a107229 */ /* 0x000fe20000000008 */
[----:B------:R-:W-:-:S06]  /*0f40*/  FSEL R15, R13, R15, !P0 ;  /* 0x0000000f0d0f7208 */ /* 0x000fcc0004000000 */
[----:B------:R-:W-:Y:S02]  /*0f50*/  DADD R12, R14, 1 ;  /* 0x3ff000000e0c7429 */ /* 0x000fe40000000000 */
[----:B------:R-:W-:-:S08]  /*0f60*/  DSETP.GEU.AND P0, PT, R16, 4, PT ;  /* 0x401000001000742a */ /* 0x000fd00003f0e000 */
[----:B------:R-:W-:Y:S02]  /*0f70*/  FSEL R14, R12, R14, !P0 ;  /* 0x0000000e0c0e7208 */ /* 0x000fe40004000000 */
[----:B------:R-:W-:Y:S01]  /*0f80*/  FSEL R15, R13, R15, !P0 ;  /* 0x0000000f0d0f7208 */ /* 0x000fe20004000000 */
[----:B------:R-:W-:Y:S06]  /*0f90*/  BRA.U UP0, `(.L_x_0) ;  /* 0xfffffff500607547 */ /* 0x000fec000b83ffff */
[----:B------:R-:W0:Y:S01]  /*0fa0*/  LDC.64 R2, c[0x0][0x380] ;  /* 0x0000e000ff027b82 */ /* 0x000e220000000a00 */
[----:B------:R-:W1:Y:S01]  /*0fb0*/  F2F.F32.F64 R15, R14 ;  /* 0x0000000e000f7310 */ /* 0x000e620000301000 */
[----:B0-----:R-:W-:-:S05]  /*0fc0*/  IMAD.WIDE R2, R0, 0x4, R2 ;  /* 0x0000000400027825 */ /* 0x001fca00078e0202 */
[----:B-1----:R-:W-:Y:S01]  /*0fd0*/  STG.E desc[UR6][R2.64], R15 ;  /* 0x0000000f02007986 */ /* 0x002fe2000c101906 */
[----:B------:R-:W-:Y:S05]  /*0fe0*/  EXIT ;  /* 0x000000000000794d */ /* 0x000fea0003800000 */
.L_x_1:
[----:B------:R-:W-:-:S00]  /*0ff0*/  BRA `(.L_x_1) ;  /* 0xfffffffc00fc7947 */ /* 0x000fc0000383ffff */
[----:B------:R-:W-:-:S00]  /*1000*/  NOP ;  /* 0x0000000000007918 */ /* 0x000fc00000000000 */
[----:B------:R-:W-:-:S00]  /*1010*/  NOP ;  /* 0x0000000000007918 */ /* 0x000fc00000000000 */
[----:B------:R-:W-:-:S00]  /*1020*/  NOP ;  /* 0x0000000000007918 */ /* 0x000fc00000000000 */
[----:B------:R-:W-:-:S00]  /*1030*/  NOP ;  /* 0x0000000000007918 */ /* 0x000fc00000000000 */
[----:B------:R-:W-:-:S00]  /*1040*/  NOP ;  /* 0x0000000000007918 */ /* 0x000fc00000000000 */
[----:B------:R-:W-:-:S00]  /*1050*/  NOP ;  /* 0x0000000000007918 */ /* 0x000fc00000000000 */
[----:B------:R-:W-:-:S00]  /*1060*/  NOP ;  /* 0x0000000000007918 */ /* 0x000fc00000000000 */
[----:B------:R-:W-:-:S00]  /*1070*/  NOP ;  /* 0x0000000000007918 */ /* 0x000fc00000000000 */
.L_x_2:


//--------------------- .nv.shared.reserved.0     --------------------------
	.section	.nv.shared.reserved.0,"aw",@nobits
	.weak		__nv_reservedSMEM_offset_0_alias
	.size		__nv_reservedSMEM_offset_0_alias, 0, 64
	.other		__nv_reservedSMEM_offset_0_alias,@"STO_CUDA_RESERVED_SHARED STV_DEFAULT"
__nv_reservedSMEM_offset_0_alias:
	.zero		0
	.zero		64


//--------------------- .nv.constant0._Z10MandelbrotPfPKdS1_ --------------------------
	.section	.nv.constant0._Z10MandelbrotPfPKdS1_,"a",@progbits
	.sectionflags	@""
	.align	4
.nv.constant0._Z10MandelbrotPfPKdS1_:
	.zero		920


//--------------------- SYMBOLS --------------------------

	.type		.nv.reservedSmem.offset0,@object
	.size		.nv.reservedSmem.offset0,0x4
